//
// Generated by NVIDIA NVVM Compiler
//
// Compiler Build ID: CL-36424714
// Cuda compilation tools, release 13.0, V13.0.88
// Based on NVVM 20.0.0
//

.version 9.0
.target sm_100
.address_size 64

	// .globl	_Z18independentSetCUDAPiS_S_S_

.visible .entry _Z18independentSetCUDAPiS_S_S_(
	.param .u64 .ptr .align 1 _Z18independentSetCUDAPiS_S_S__param_0,
	.param .u64 .ptr .align 1 _Z18independentSetCUDAPiS_S_S__param_1,
	.param .u64 .ptr .align 1 _Z18independentSetCUDAPiS_S_S__param_2,
	.param .u64 .ptr .align 1 _Z18independentSetCUDAPiS_S_S__param_3
)
{


	ret;

}


// ===== COMPILED SASS (sm_100) =====

	.target	sm_100

	.elftype	@"ET_EXEC"


//--------------------- .note.nv.tkinfo           --------------------------
	.section	.note.nv.tkinfo,"",@"SHT_NOTE"
	.sectionflags	@"SHF_NOTE_NV_TKINFO"
	.tkinfo
        /*0018*/ 	.word	0x00000002
        /*0030*/ 	.string	""
        /*0030*/ 	.string	"ptxas"
        /*0030*/ 	.string	"Cuda compilation tools, release 13.0, V13.0.88"
        /*0030*/ 	.string	"Build cuda_13.0.r13.0/compiler.36424714_0"
        /*0030*/ 	.string	"-arch sm_100 -m 64 "



//--------------------- .note.nv.cuinfo           --------------------------
	.section	.note.nv.cuinfo,"",@"SHT_NOTE"
	.sectionflags	@"SHF_NOTE_NV_CUINFO"
        /*0018*/ 	.short	0x0002
        /*001a*/ 	.short	0x0064
        /*001c*/ 	.short	0x0082
	.zero		2


//--------------------- .nv.info                  --------------------------
	.section	.nv.info,"",@"SHT_CUDA_INFO"
	.align	4


	//----- nvinfo : EIATTR_REGCOUNT
	.align		4
        /*0000*/ 	.byte	0x04, 0x2f
        /*0002*/ 	.short	(.L_1 - .L_0)
	.align		4
.L_0:
        /*0004*/ 	.word	index@(_Z18independentSetCUDAPiS_S_S_)
        /*0008*/ 	.word	0x00000004


	//----- nvinfo : EIATTR_FRAME_SIZE
	.align		4
.L_1:
        /*000c*/ 	.byte	0x04, 0x11
        /*000e*/ 	.short	(.L_3 - .L_2)
	.align		4
.L_2:
        /*0010*/ 	.word	index@(_Z18independentSetCUDAPiS_S_S_)
        /*0014*/ 	.word	0x00000000


	//----- nvinfo : EIATTR_MIN_STACK_SIZE
	.align		4
.L_3:
        /*0018*/ 	.byte	0x04, 0x12
        /*001a*/ 	.short	(.L_5 - .L_4)
	.align		4
.L_4:
        /*001c*/ 	.word	index@(_Z18independentSetCUDAPiS_S_S_)
        /*0020*/ 	.word	0x00000000
.L_5:


//--------------------- .nv.compat                --------------------------
	.section	.nv.compat,"",@"SHT_CUDA_COMPAT_INFO"
	.align	4
        /*0000*/ 	.byte	0x02, 0x09, 0x00, 0x00, 0x02, 0x02, 0x01, 0x00, 0x02, 0x05, 0x05, 0x00, 0x03, 0x07, 0x01, 0x01
        /*0010*/ 	.byte	0x02, 0x03, 0x00, 0x00, 0x02, 0x06, 0x01, 0x00, 0x04, 0x0b, 0x08, 0x00, 0x09, 0x00, 0x00, 0x00
        /*0020*/ 	.byte	0x00, 0x00, 0x00, 0x00


//--------------------- .nv.info._Z18independentSetCUDAPiS_S_S_ --------------------------
	.section	.nv.info._Z18independentSetCUDAPiS_S_S_,"",@"SHT_CUDA_INFO"
	.sectionflags	@""
	.align	4


	//----- nvinfo : EIATTR_CUDA_API_VERSION
	.align		4
        /*0000*/ 	.byte	0x04, 0x37
        /*0002*/ 	.short	(.L_7 - .L_6)
.L_6:
        /*0004*/ 	.word	0x00000082


	//----- nvinfo : EIATTR_KPARAM_INFO
	.align		4
.L_7:
        /*0008*/ 	.byte	0x04, 0x17
        /*000a*/ 	.short	(.L_9 - .L_8)
.L_8:
        /*000c*/ 	.word	0x00000000
        /*0010*/ 	.short	0x0003
        /*0012*/ 	.short	0x0018
        /*0014*/ 	.byte	0x00, 0xf5, 0x21, 0x00


	//----- nvinfo : EIATTR_KPARAM_INFO
	.align		4
.L_9:
        /*0018*/ 	.byte	0x04, 0x17
        /*001a*/ 	.short	(.L_11 - .L_10)
.L_10:
        /*001c*/ 	.word	0x00000000
        /*0020*/ 	.short	0x0002
        /*0022*/ 	.short	0x0010
        /*0024*/ 	.byte	0x00, 0xf5, 0x21, 0x00


	//----- nvinfo : EIATTR_KPARAM_INFO
	.align		4
.L_11:
        /*0028*/ 	.byte	0x04, 0x17
        /*002a*/ 	.short	(.L_13 - .L_12)
.L_12:
        /*002c*/ 	.word	0x00000000
        /*0030*/ 	.short	0x0001
        /*0032*/ 	.short	0x0008
        /*0034*/ 	.byte	0x00, 0xf5, 0x21, 0x00


	//----- nvinfo : EIATTR_KPARAM_INFO
	.align		4
.L_13:
        /*0038*/ 	.byte	0x04, 0x17
        /*003a*/ 	.short	(.L_15 - .L_14)
.L_14:
        /*003c*/ 	.word	0x00000000
        /*0040*/ 	.short	0x0000
        /*0042*/ 	.short	0x0000
        /*0044*/ 	.byte	0x00, 0xf5, 0x21, 0x00


	//----- nvinfo : EIATTR_SPARSE_MMA_MASK
	.align		4
.L_15:
        /*0048*/ 	.byte	0x03, 0x50
        /*004a*/ 	.short	0x0000


	//----- nvinfo : EIATTR_MAXREG_COUNT
	.align		4
        /*004c*/ 	.byte	0x03, 0x1b
        /*004e*/ 	.short	0x00ff


	//----- nvinfo : EIATTR_MERCURY_ISA_VERSION
	.align		4
        /*0050*/ 	.byte	0x03, 0x5f
        /*0052*/ 	.short	0x0101


	//----- nvinfo : EIATTR_VRC_CTA_INIT_COUNT
	.align		4
        /*0054*/ 	.byte	0x02, 0x4a
	.zero		1
	.zero		1


	//----- nvinfo : EIATTR_EXIT_INSTR_OFFSETS
	.align		4
        /*0058*/ 	.byte	0x04, 0x1c
        /*005a*/ 	.short	(.L_17 - .L_16)


	//   ....[0]....
.L_16:
        /*005c*/ 	.word	0x00000010


	//----- nvinfo : EIATTR_CBANK_PARAM_SIZE
	.align		4
.L_17:
        /*0060*/ 	.byte	0x03, 0x19
        /*0062*/ 	.short	0x0020


	//----- nvinfo : EIATTR_PARAM_CBANK
	.align		4
        /*0064*/ 	.byte	0x04, 0x0a
        /*0066*/ 	.short	(.L_19 - .L_18)
	.align		4
.L_18:
        /*0068*/ 	.word	index@(.nv.constant0._Z18independentSetCUDAPiS_S_S_)
        /*006c*/ 	.short	0x0380
        /*006e*/ 	.short	0x0020


	//----- nvinfo : EIATTR_SW_WAR
	.align		4
.L_19:
        /*0070*/ 	.byte	0x04, 0x36
        /*0072*/ 	.short	(.L_21 - .L_20)
.L_20:
        /*0074*/ 	.word	0x00000008
.L_21:


//--------------------- .nv.callgraph             --------------------------
	.section	.nv.callgraph,"",@"SHT_CUDA_CALLGRAPH"
	.align	4
	.sectionentsize	8
	.align		4
        /*0000*/ 	.word	0x00000000
	.align		4
        /*0004*/ 	.word	0xffffffff
	.align		4
        /*0008*/ 	.word	0x00000000
	.align		4
        /*000c*/ 	.word	0xfffffffe
	.align		4
        /*0010*/ 	.word	0x00000000
	.align		4
        /*0014*/ 	.word	0xfffffffd
	.align		4
        /*0018*/ 	.word	0x00000000
	.align		4
        /*001c*/ 	.word	0xfffffffc


//--------------------- .text._Z18independentSetCUDAPiS_S_S_ --------------------------
	.section	.text._Z18independentSetCUDAPiS_S_S_,"ax",@progbits
	.align	128
        .global         _Z18independentSetCUDAPiS_S_S_
        .type           _Z18independentSetCUDAPiS_S_S_,@function
        .size           _Z18independentSetCUDAPiS_S_S_,(.L_x_1 - _Z18independentSetCUDAPiS_S_S_)
        .other          _Z18independentSetCUDAPiS_S_S_,@"STO_CUDA_ENTRY STV_DEFAULT"
_Z18independentSetCUDAPiS_S_S_:
.text._Z18independentSetCUDAPiS_S_S_:
[----:B------:R-:W-:Y:S01]  /*0000*/  LDC R1, c[0x0][0x37c] ;  /* 0x0000df00ff017b82 */ /* 0x000fe20000000800 */
[----:B------:R-:W-:Y:S05]  /*0010*/  EXIT ;  /* 0x000000000000794d */ /* 0x000fea0003800000 */
.L_x_0:
[----:B------:R-:W-:-:S00]  /*0020*/  BRA `(.L_x_0) ;  /* 0xfffffffc00fc7947 */ /* 0x000fc0000383ffff */
[----:B------:R-:W-:-:S00]  /*0030*/  NOP ;  /* 0x0000000000007918 */ /* 0x000fc00000000000 */
        /* <DEDUP_REMOVED lines=12> */
.L_x_1:


//--------------------- .nv.shared.reserved.0     --------------------------
	.section	.nv.shared.reserved.0,"aw",@nobits
	.weak		__nv_reservedSMEM_offset_0_alias
	.size		__nv_reservedSMEM_offset_0_alias, 0, 64
	.other		__nv_reservedSMEM_offset_0_alias,@"STO_CUDA_RESERVED_SHARED STV_DEFAULT"
__nv_reservedSMEM_offset_0_alias:
	.zero		0
	.zero		64


//--------------------- .nv.constant0._Z18independentSetCUDAPiS_S_S_ --------------------------
	.section	.nv.constant0._Z18independentSetCUDAPiS_S_S_,"a",@progbits
	.sectionflags	@""
	.align	4
.nv.constant0._Z18independentSetCUDAPiS_S_S_:
	.zero		928


//--------------------- SYMBOLS --------------------------

	.type		.nv.reservedSmem.offset0,@object
	.size		.nv.reservedSmem.offset0,0x4
